//
// Generated by NVIDIA NVVM Compiler
//
// Compiler Build ID: CL-36424714
// Cuda compilation tools, release 13.0, V13.0.88
// Based on NVVM 20.0.0
//

.version 9.0
.target sm_100
.address_size 64

	// .globl	_Z9cudaHellov
.extern .func  (.param .b32 func_retval0) vprintf
(
	.param .b64 vprintf_param_0,
	.param .b64 vprintf_param_1
)
;
.global .align 1 .b8 $str[31] = {72, 101, 108, 108, 111, 32, 102, 114, 111, 109, 32, 98, 108, 111, 99, 107, 32, 37, 100, 32, 116, 104, 114, 101, 97, 100, 32, 37, 100, 10};

.visible .entry _Z9cudaHellov()
{
	.local .align 8 .b8 	__local_depot0[8];
	.reg .b64 	%SP;
	.reg .b64 	%SPL;
	.reg .b32 	%r<5>;
	.reg .b64 	%rd<5>;

	mov.u64 	%SPL, __local_depot0;
	cvta.local.u64 	%SP, %SPL;
	add.u64 	%rd1, %SP, 0;
	add.u64 	%rd2, %SPL, 0;
	mov.u32 	%r1, %ctaid.x;
	mov.u32 	%r2, %tid.x;
	st.local.v2.u32 	[%rd2], {%r1, %r2};
	mov.u64 	%rd3, $str;
	cvta.global.u64 	%rd4, %rd3;
	{ // callseq 0, 0
	.param .b64 param0;
	st.param.b64 	[param0], %rd4;
	.param .b64 param1;
	st.param.b64 	[param1], %rd1;
	.param .b32 retval0;
	call.uni (retval0), 
	vprintf, 
	(
	param0, 
	param1
	);
	ld.param.b32 	%r3, [retval0];
	} // callseq 0
	ret;

}


// ===== COMPILED SASS (sm_100) =====

	.target	sm_100

	.elftype	@"ET_EXEC"


//--------------------- .note.nv.tkinfo           --------------------------
	.section	.note.nv.tkinfo,"",@"SHT_NOTE"
	.sectionflags	@"SHF_NOTE_NV_TKINFO"
	.tkinfo
        /*0018*/ 	.word	0x00000002
        /*0030*/ 	.string	""
        /*0030*/ 	.string	"ptxas"
        /*0030*/ 	.string	"Cuda compilation tools, release 13.0, V13.0.88"
        /*0030*/ 	.string	"Build cuda_13.0.r13.0/compiler.36424714_0"
        /*0030*/ 	.string	"-arch sm_100 -m 64 "



//--------------------- .note.nv.cuinfo           --------------------------
	.section	.note.nv.cuinfo,"",@"SHT_NOTE"
	.sectionflags	@"SHF_NOTE_NV_CUINFO"
        /*0018*/ 	.short	0x0002
        /*001a*/ 	.short	0x0064
        /*001c*/ 	.short	0x0082
	.zero		2


//--------------------- .nv.info                  --------------------------
	.section	.nv.info,"",@"SHT_CUDA_INFO"
	.align	4


	//----- nvinfo : EIATTR_REGCOUNT
	.align		4
        /*0000*/ 	.byte	0x04, 0x2f
        /*0002*/ 	.short	(.L_2 - .L_1)
	.align		4
.L_1:
        /*0004*/ 	.word	index@(_Z9cudaHellov)
        /*0008*/ 	.word	0x00000018


	//----- nvinfo : EIATTR_FRAME_SIZE
	.align		4
.L_2:
        /*000c*/ 	.byte	0x04, 0x11
        /*000e*/ 	.short	(.L_4 - .L_3)
	.align		4
.L_3:
        /*0010*/ 	.word	index@(_Z9cudaHellov)
        /*0014*/ 	.word	0x00000008


	//----- nvinfo : EIATTR_MIN_STACK_SIZE
	.align		4
.L_4:
        /*0018*/ 	.byte	0x04, 0x12
        /*001a*/ 	.short	(.L_6 - .L_5)
	.align		4
.L_5:
        /*001c*/ 	.word	index@(_Z9cudaHellov)
        /*0020*/ 	.word	0x00000008
.L_6:


//--------------------- .nv.compat                --------------------------
	.section	.nv.compat,"",@"SHT_CUDA_COMPAT_INFO"
	.align	4
        /*0000*/ 	.byte	0x02, 0x09, 0x00, 0x00, 0x02, 0x02, 0x01, 0x00, 0x02, 0x05, 0x05, 0x00, 0x03, 0x07, 0x01, 0x01
        /*0010*/ 	.byte	0x02, 0x03, 0x00, 0x00, 0x02, 0x06, 0x01, 0x00, 0x04, 0x0b, 0x08, 0x00, 0x09, 0x00, 0x00, 0x00
        /*0020*/ 	.byte	0x00, 0x00, 0x00, 0x00


//--------------------- .nv.info._Z9cudaHellov    --------------------------
	.section	.nv.info._Z9cudaHellov,"",@"SHT_CUDA_INFO"
	.sectionflags	@""
	.align	4


	//----- nvinfo : EIATTR_CUDA_API_VERSION
	.align		4
        /*0000*/ 	.byte	0x04, 0x37
        /*0002*/ 	.short	(.L_8 - .L_7)
.L_7:
        /*0004*/ 	.word	0x00000082


	//----- nvinfo : EIATTR_SPARSE_MMA_MASK
	.align		4
.L_8:
        /*0008*/ 	.byte	0x03, 0x50
        /*000a*/ 	.short	0x0000


	//----- nvinfo : EIATTR_MAXREG_COUNT
	.align		4
        /*000c*/ 	.byte	0x03, 0x1b
        /*000e*/ 	.short	0x00ff


	//----- nvinfo : EIATTR_EXTERNS
	.align		4
        /*0010*/ 	.byte	0x04, 0x0f
        /*0012*/ 	.short	(.L_10 - .L_9)


	//   ....[0]....
	.align		4
.L_9:
        /*0014*/ 	.word	index@(vprintf)


	//----- nvinfo : EIATTR_MERCURY_ISA_VERSION
	.align		4
.L_10:
        /*0018*/ 	.byte	0x03, 0x5f
        /*001a*/ 	.short	0x0101


	//----- nvinfo : EIATTR_VRC_CTA_INIT_COUNT
	.align		4
        /*001c*/ 	.byte	0x02, 0x4a
	.zero		1
	.zero		1


	//----- nvinfo : EIATTR_SYSCALL_OFFSETS
	.align		4
        /*0020*/ 	.byte	0x04, 0x46
        /*0022*/ 	.short	(.L_12 - .L_11)


	//   ....[0]....
.L_11:
        /*0024*/ 	.word	0x000000f0


	//----- nvinfo : EIATTR_EXIT_INSTR_OFFSETS
	.align		4
.L_12:
        /*0028*/ 	.byte	0x04, 0x1c
        /*002a*/ 	.short	(.L_14 - .L_13)


	//   ....[0]....
.L_13:
        /*002c*/ 	.word	0x00000100


	//----- nvinfo : EIATTR_SW_WAR
	.align		4
.L_14:
        /*0030*/ 	.byte	0x04, 0x36
        /*0032*/ 	.short	(.L_16 - .L_15)
.L_15:
        /*0034*/ 	.word	0x00000008
.L_16:


//--------------------- .nv.callgraph             --------------------------
	.section	.nv.callgraph,"",@"SHT_CUDA_CALLGRAPH"
	.align	4
	.sectionentsize	8
	.align		4
        /*0000*/ 	.word	0x00000000
	.align		4
        /*0004*/ 	.word	0xffffffff
	.align		4
        /*0008*/ 	.word	index@(_Z9cudaHellov)
	.align		4
        /*000c*/ 	.word	index@(vprintf)
	.align		4
        /*0010*/ 	.word	0x00000000
	.align		4
        /*0014*/ 	.word	0xfffffffe
	.align		4
        /*0018*/ 	.word	0x00000000
	.align		4
        /*001c*/ 	.word	0xfffffffd
	.align		4
        /*0020*/ 	.word	0x00000000
	.align		4
        /*0024*/ 	.word	0xfffffffc


//--------------------- .nv.constant4             --------------------------
	.section	.nv.constant4,"a",@progbits
	.align	8
	.align		8
.nv.constant4:
        /*0000*/ 	.dword	vprintf
	.align		8
        /*0008*/ 	.dword	$str


//--------------------- .text._Z9cudaHellov       --------------------------
	.section	.text._Z9cudaHellov,"ax",@progbits
	.align	128
        .global         _Z9cudaHellov
        .type           _Z9cudaHellov,@function
        .size           _Z9cudaHellov,(.L_x_2 - _Z9cudaHellov)
        .other          _Z9cudaHellov,@"STO_CUDA_ENTRY STV_DEFAULT"
_Z9cudaHellov:
.text._Z9cudaHellov:
[----:B------:R-:W0:Y:S01]  /*0000*/  LDC R1, c[0x0][0x37c] ;  /* 0x0000df00ff017b82 */ /* 0x000e220000000800 */
[----:B------:R-:W1:Y:S01]  /*0010*/  S2R R8, SR_CTAID.X ;  /* 0x0000000000087919 */ /* 0x000e620000002500 */
[----:B0-----:R-:W-:Y:S01]  /*0020*/  VIADD R1, R1, 0xfffffff8 ;  /* 0xfffffff801017836 */ /* 0x001fe20000000000 */
[----:B------:R-:W-:Y:S01]  /*0030*/  MOV R0, 0x0 ;  /* 0x0000000000007802 */ /* 0x000fe20000000f00 */
[----:B------:R-:W0:Y:S01]  /*0040*/  LDCU UR4, c[0x0][0x2f8] ;  /* 0x00005f00ff0477ac */ /* 0x000e220008000800 */
[----:B------:R-:W1:Y:S03]  /*0050*/  S2R R9, SR_TID.X ;  /* 0x0000000000097919 */ /* 0x000e660000002100 */
[----:B------:R2:W3:Y:S01]  /*0060*/  LDC.64 R2, c[0x4][R0] ;  /* 0x0100000000027b82 */ /* 0x0004e20000000a00 */
[----:B------:R-:W4:Y:S01]  /*0070*/  LDCU.64 UR6, c[0x4][0x8] ;  /* 0x01000100ff0677ac */ /* 0x000f220008000a00 */
[----:B------:R-:W5:Y:S01]  /*0080*/  LDCU UR5, c[0x0][0x2fc] ;  /* 0x00005f80ff0577ac */ /* 0x000f620008000800 */
[----:B0-----:R-:W-:Y:S01]  /*0090*/  IADD3 R6, P0, PT, R1, UR4, RZ ;  /* 0x0000000401067c10 */ /* 0x001fe2000ff1e0ff */
[----:B----4-:R-:W-:Y:S01]  /*00a0*/  IMAD.U32 R4, RZ, RZ, UR6 ;  /* 0x00000006ff047e24 */ /* 0x010fe2000f8e00ff */
[----:B------:R-:W-:-:S03]  /*00b0*/  MOV R5, UR7 ;  /* 0x0000000700057c02 */ /* 0x000fc60008000f00 */
[----:B-----5:R-:W-:Y:S01]  /*00c0*/  IMAD.X R7, RZ, RZ, UR5, P0 ;  /* 0x00000005ff077e24 */ /* 0x020fe200080e06ff */
[----:B-1----:R2:W-:Y:S07]  /*00d0*/  STL.64 [R1], R8 ;  /* 0x0000000801007387 */ /* 0x0025ee0000100a00 */
[----:B------:R-:W-:-:S07]  /*00e0*/  LEPC R20, `(.L_x_0) ;  /* 0x000000001014794e */ /* 0x000fce0000000000 */
[----:B--23--:R-:W-:Y:S05]  /*00f0*/  CALL.ABS.NOINC R2 ;  /* 0x0000000002007343 */ /* 0x00cfea0003c00000 */
.L_x_0:
[----:B------:R-:W-:Y:S05]  /*0100*/  EXIT ;  /* 0x000000000000794d */ /* 0x000fea0003800000 */
.L_x_1:
[----:B------:R-:W-:-:S00]  /*0110*/  BRA `(.L_x_1) ;  /* 0xfffffffc00fc7947 */ /* 0x000fc0000383ffff */
[----:B------:R-:W-:-:S00]  /*0120*/  NOP ;  /* 0x0000000000007918 */ /* 0x000fc00000000000 */
        /* <DEDUP_REMOVED lines=13> */
.L_x_2:


//--------------------- .nv.global.init           --------------------------
	.section	.nv.global.init,"aw",@progbits
.nv.global.init:
	.type		$str,@object
	.size		$str,(.L_0 - $str)
$str:
        /*0000*/ 	.byte	0x48, 0x65, 0x6c, 0x6c, 0x6f, 0x20, 0x66, 0x72, 0x6f, 0x6d, 0x20, 0x62, 0x6c, 0x6f, 0x63, 0x6b
        /*0010*/ 	.byte	0x20, 0x25, 0x64, 0x20, 0x74, 0x68, 0x72, 0x65, 0x61, 0x64, 0x20, 0x25, 0x64, 0x0a, 0x00
.L_0:


//--------------------- .nv.shared.reserved.0     --------------------------
	.section	.nv.shared.reserved.0,"aw",@nobits
	.weak		__nv_reservedSMEM_offset_0_alias
	.size		__nv_reservedSMEM_offset_0_alias, 0, 64
	.other		__nv_reservedSMEM_offset_0_alias,@"STO_CUDA_RESERVED_SHARED STV_DEFAULT"
__nv_reservedSMEM_offset_0_alias:
	.zero		0
	.zero		64


//--------------------- .nv.constant0._Z9cudaHellov --------------------------
	.section	.nv.constant0._Z9cudaHellov,"a",@progbits
	.sectionflags	@""
	.align	4
.nv.constant0._Z9cudaHellov:
	.zero		896


//--------------------- SYMBOLS --------------------------

	.type		.nv.reservedSmem.offset0,@object
	.size		.nv.reservedSmem.offset0,0x4
	.type		vprintf,@function
